	.headerflags	@"EF_CUDA_TEXMODE_UNIFIED EF_CUDA_64BIT_ADDRESS EF_CUDA_SM89 EF_CUDA_VIRTUAL_SM(EF_CUDA_SM89)"
	.elftype	@"ET_EXEC"


//--------------------- .nv.info                  --------------------------
	.section	.nv.info,"",@"SHT_CUDA_INFO"
	.align	4


	//----- nvinfo : EIATTR_REGCOUNT
	.align		4
        /*0000*/ 	.byte	0x04, 0x2f
        /*0002*/ 	.short	(.L_1 - .L_0)
	.align		4
.L_0:
        /*0004*/ 	.word	index@(triton__0d1d2d3d4de5de)
        /*0008*/ 	.word	0x00000028


	//----- nvinfo : EIATTR_MAX_STACK_SIZE
	.align		4
.L_1:
        /*000c*/ 	.byte	0x04, 0x23
        /*000e*/ 	.short	(.L_3 - .L_2)
	.align		4
.L_2:
        /*0010*/ 	.word	index@(triton__0d1d2d3d4de5de)
        /*0014*/ 	.word	0x00000000


	//----- nvinfo : EIATTR_MIN_STACK_SIZE
	.align		4
.L_3:
        /*0018*/ 	.byte	0x04, 0x12
        /*001a*/ 	.short	(.L_5 - .L_4)
	.align		4
.L_4:
        /*001c*/ 	.word	index@(triton__0d1d2d3d4de5de)
        /*0020*/ 	.word	0x00000000


	//----- nvinfo : EIATTR_FRAME_SIZE
	.align		4
.L_5:
        /*0024*/ 	.byte	0x04, 0x11
        /*0026*/ 	.short	(.L_7 - .L_6)
	.align		4
.L_6:
        /*0028*/ 	.word	index@(triton__0d1d2d3d4de5de)
        /*002c*/ 	.word	0x00000000
.L_7:


//--------------------- .nv.info.triton__0d1d2d3d4de5de --------------------------
	.section	.nv.info.triton__0d1d2d3d4de5de,"",@"SHT_CUDA_INFO"
	.align	4


	//----- nvinfo : EIATTR_CUDA_API_VERSION
	.align		4
        /*0000*/ 	.byte	0x04, 0x37
        /*0002*/ 	.short	(.L_9 - .L_8)
.L_8:
        /*0004*/ 	.word	0x0000007b


	//----- nvinfo : EIATTR_PARAM_CBANK
	.align		4
.L_9:
        /*0008*/ 	.byte	0x04, 0x0a
        /*000a*/ 	.short	(.L_11 - .L_10)
	.align		4
.L_10:
        /*000c*/ 	.word	index@(.nv.constant0.triton__0d1d2d3d4de5de)
        /*0010*/ 	.short	0x0160
        /*0012*/ 	.short	0x0028


	//----- nvinfo : EIATTR_CBANK_PARAM_SIZE
	.align		4
.L_11:
        /*0014*/ 	.byte	0x03, 0x19
        /*0016*/ 	.short	0x0028


	//----- nvinfo : EIATTR_KPARAM_INFO
	.align		4
        /*0018*/ 	.byte	0x04, 0x17
        /*001a*/ 	.short	(.L_13 - .L_12)
.L_12:
        /*001c*/ 	.word	0x00000000
        /*0020*/ 	.short	0x0005
        /*0022*/ 	.short	0x0024
        /*0024*/ 	.byte	0x00, 0xf0, 0x11, 0x00


	//----- nvinfo : EIATTR_KPARAM_INFO
	.align		4
.L_13:
        /*0028*/ 	.byte	0x04, 0x17
        /*002a*/ 	.short	(.L_15 - .L_14)
.L_14:
        /*002c*/ 	.word	0x00000000
        /*0030*/ 	.short	0x0004
        /*0032*/ 	.short	0x0020
        /*0034*/ 	.byte	0x00, 0xf0, 0x11, 0x00


	//----- nvinfo : EIATTR_KPARAM_INFO
	.align		4
.L_15:
        /*0038*/ 	.byte	0x04, 0x17
        /*003a*/ 	.short	(.L_17 - .L_16)
.L_16:
        /*003c*/ 	.word	0x00000000
        /*0040*/ 	.short	0x0003
        /*0042*/ 	.short	0x0018
        /*0044*/ 	.byte	0x00, 0xf0, 0x21, 0x00


	//----- nvinfo : EIATTR_KPARAM_INFO
	.align		4
.L_17:
        /*0048*/ 	.byte	0x04, 0x17
        /*004a*/ 	.short	(.L_19 - .L_18)
.L_18:
        /*004c*/ 	.word	0x00000000
        /*0050*/ 	.short	0x0002
        /*0052*/ 	.short	0x0010
        /*0054*/ 	.byte	0x00, 0xf0, 0x21, 0x00


	//----- nvinfo : EIATTR_KPARAM_INFO
	.align		4
.L_19:
        /*0058*/ 	.byte	0x04, 0x17
        /*005a*/ 	.short	(.L_21 - .L_20)
.L_20:
        /*005c*/ 	.word	0x00000000
        /*0060*/ 	.short	0x0001
        /*0062*/ 	.short	0x0008
        /*0064*/ 	.byte	0x00, 0xf0, 0x21, 0x00


	//----- nvinfo : EIATTR_KPARAM_INFO
	.align		4
.L_21:
        /*0068*/ 	.byte	0x04, 0x17
        /*006a*/ 	.short	(.L_23 - .L_22)
.L_22:
        /*006c*/ 	.word	0x00000000
        /*0070*/ 	.short	0x0000
        /*0072*/ 	.short	0x0000
        /*0074*/ 	.byte	0x00, 0xf0, 0x21, 0x00


	//----- nvinfo : EIATTR_MAXREG_COUNT
	.align		4
.L_23:
        /*0078*/ 	.byte	0x03, 0x1b
        /*007a*/ 	.short	0x00ff


	//----- nvinfo : EIATTR_COOP_GROUP_MASK_REGIDS
	.align		4
        /*007c*/ 	.byte	0x04, 0x29
        /*007e*/ 	.short	(.L_25 - .L_24)


	//   ....[0]....
.L_24:
        /*0080*/ 	.word	0xffffffff


	//   ....[1]....
        /*0084*/ 	.word	0xffffffff


	//   ....[2]....
        /*0088*/ 	.word	0xffffffff


	//   ....[3]....
        /*008c*/ 	.word	0xffffffff


	//   ....[4]....
        /*0090*/ 	.word	0xffffffff


	//   ....[5]....
        /*0094*/ 	.word	0xffffffff


	//   ....[6]....
        /*0098*/ 	.word	0xffffffff


	//   ....[7]....
        /*009c*/ 	.word	0xffffffff


	//----- nvinfo : EIATTR_COOP_GROUP_INSTR_OFFSETS
	.align		4
.L_25:
        /*00a0*/ 	.byte	0x04, 0x28
        /*00a2*/ 	.short	(.L_27 - .L_26)


	//   ....[0]....
.L_26:
        /*00a4*/ 	.word	0x00000960


	//   ....[1]....
        /*00a8*/ 	.word	0x00000980


	//   ....[2]....
        /*00ac*/ 	.word	0x000009a0


	//   ....[3]....
        /*00b0*/ 	.word	0x000009c0


	//   ....[4]....
        /*00b4*/ 	.word	0x000009e0


	//   ....[5]....
        /*00b8*/ 	.word	0x00000a50


	//   ....[6]....
        /*00bc*/ 	.word	0x00000a70


	//   ....[7]....
        /*00c0*/ 	.word	0x00000aa0


	//----- nvinfo : EIATTR_EXIT_INSTR_OFFSETS
	.align		4
.L_27:
        /*00c4*/ 	.byte	0x04, 0x1c
        /*00c6*/ 	.short	(.L_29 - .L_28)


	//   ....[0]....
.L_28:
        /*00c8*/ 	.word	0x00000b40


	//   ....[1]....
        /*00cc*/ 	.word	0x00000b80


	//----- nvinfo : EIATTR_MAX_THREADS
	.align		4
.L_29:
        /*00d0*/ 	.byte	0x04, 0x05
        /*00d2*/ 	.short	(.L_31 - .L_30)
.L_30:
        /*00d4*/ 	.word	0x00000100
        /*00d8*/ 	.word	0x00000001
        /*00dc*/ 	.word	0x00000001
.L_31:


//--------------------- .nv.rel.action            --------------------------
	.section	.nv.rel.action,"",@"SHT_CUDA_RELOCINFO"
	.align	8
	.sectionentsize	8
        /*0000*/ 	.byte	0x73, 0x00, 0x00, 0x00, 0x00, 0x00, 0x00, 0x00, 0x00, 0x00, 0x00, 0x11, 0x25, 0x00, 0x05, 0x36


//--------------------- .nv.constant0.triton__0d1d2d3d4de5de --------------------------
	.section	.nv.constant0.triton__0d1d2d3d4de5de,"a",@progbits
	.align	4
.nv.constant0.triton__0d1d2d3d4de5de:
	.zero		392


//--------------------- .text.triton__0d1d2d3d4de5de --------------------------
	.section	.text.triton__0d1d2d3d4de5de,"ax",@progbits
	.sectionflags	@"SHF_BARRIERS=1"
	.sectioninfo	@"SHI_REGISTERS=40"
	.align	128
        .global         triton__0d1d2d3d4de5de
        .type           triton__0d1d2d3d4de5de,@function
        .size           triton__0d1d2d3d4de5de,(.L_x_1 - triton__0d1d2d3d4de5de)
        .other          triton__0d1d2d3d4de5de,@"STO_CUDA_ENTRY STV_DEFAULT"
triton__0d1d2d3d4de5de:
.text.triton__0d1d2d3d4de5de:
[----:B------:R-:W-:-:S02]  /*0000*/  MOV R1, c[0x0][0x28] ;  /* 0x00000a0000017a02 */ /* 0x000fc40000000f00 */
[----:B------:R-:W0:Y:S01]  /*0010*/  S2R R27, SR_TID.X ;  /* 0x00000000001b7919 */ /* 0x000e220000002100 */
[----:B------:R-:W-:Y:S01]  /*0020*/  IMAD.MOV.U32 R24, RZ, RZ, 0x2 ;  /* 0x00000002ff187424 */ /* 0x000fe200078e00ff */
[----:B------:R-:W-:Y:S01]  /*0030*/  PRMT R0, RZ, 0x7610, R0 ;  /* 0x00007610ff007816 */ /* 0x000fe20000000000 */
[----:B------:R-:W-:Y:S01]  /*0040*/  ULDC.64 UR4, c[0x0][0x118] ;  /* 0x0000460000047ab9 */ /* 0x000fe20000000a00 */
[----:B------:R-:W1:Y:S01]  /*0050*/  S2R R25, SR_CTAID.X ;  /* 0x0000000000197919 */ /* 0x000e620000002500 */
[----:B------:R-:W-:Y:S02]  /*0060*/  PRMT R6, RZ, 0x7610, R6 ;  /* 0x00007610ff067816 */ /* 0x000fe40000000006 */
[----:B------:R-:W-:Y:S02]  /*0070*/  PRMT R8, RZ, 0x7610, R8 ;  /* 0x00007610ff087816 */ /* 0x000fe40000000008 */
[----:B------:R-:W-:Y:S02]  /*0080*/  PRMT R10, RZ, 0x7610, R10 ;  /* 0x00007610ff0a7816 */ /* 0x000fe4000000000a */
[----:B0-----:R-:W-:-:S02]  /*0090*/  LOP3.LUT R26, R27, 0xff, RZ, 0xc0, !PT ;  /* 0x000000ff1b1a7812 */ /* 0x001fc400078ec0ff */
[----:B-1----:R-:W-:-:S03]  /*00a0*/  ISETP.GE.AND P0, PT, R25, 0x900, PT ;  /* 0x000009001900780c */ /* 0x002fc60003f06270 */
[----:B------:R-:W-:-:S04]  /*00b0*/  IMAD R29, R26, 0x900, R25 ;  /* 0x000009001a1d7824 */ /* 0x000fc800078e0219 */
[CC--:B------:R-:W-:Y:S01]  /*00c0*/  IMAD.WIDE R2, R29.reuse, R24.reuse, c[0x0][0x160] ;  /* 0x000058001d027625 */ /* 0x0c0fe200078e0218 */
[C---:B------:R-:W-:Y:S02]  /*00d0*/  IADD3 R21, R29.reuse, 0x90000, RZ ;  /* 0x000900001d157810 */ /* 0x040fe40007ffe0ff */
[C---:B------:R-:W-:Y:S02]  /*00e0*/  IADD3 R19, R29.reuse, 0x120000, RZ ;  /* 0x001200001d137810 */ /* 0x040fe40007ffe0ff */
[----:B------:R-:W-:Y:S01]  /*00f0*/  IADD3 R17, R29, 0x1b0000, RZ ;  /* 0x001b00001d117810 */ /* 0x000fe20007ffe0ff */
[-C--:B------:R-:W-:Y:S01]  /*0100*/  IMAD.WIDE R4, R21, R24.reuse, c[0x0][0x160] ;  /* 0x0000580015047625 */ /* 0x080fe200078e0218 */
[C---:B------:R-:W-:Y:S01]  /*0110*/  IADD3 R31, R29.reuse, 0x240000, RZ ;  /* 0x002400001d1f7810 */ /* 0x040fe20007ffe0ff */
[----:B------:R0:W2:Y:S01]  /*0120*/  @!P0 LDG.E.EF.U16 R0, [R2.64] ;  /* 0x0000000402008981 */ /* 0x0000a2000c0e1500 */
[----:B------:R-:W-:Y:S01]  /*0130*/  IADD3 R11, R29, 0x2d0000, RZ ;  /* 0x002d00001d0b7810 */ /* 0x000fe20007ffe0ff */
[-C--:B------:R-:W-:Y:S01]  /*0140*/  IMAD.WIDE R12, R19, R24.reuse, c[0x0][0x160] ;  /* 0x00005800130c7625 */ /* 0x080fe200078e0218 */
[C---:B------:R-:W-:Y:S01]  /*0150*/  IADD3 R9, R29.reuse, 0x360000, RZ ;  /* 0x003600001d097810 */ /* 0x040fe20007ffe0ff */
[----:B------:R1:W3:Y:S01]  /*0160*/  @!P0 LDG.E.EF.U16 R6, [R4.64] ;  /* 0x0000000404068981 */ /* 0x0002e2000c0e1500 */
[----:B------:R-:W-:Y:S01]  /*0170*/  IADD3 R7, R29, 0x3f0000, RZ ;  /* 0x003f00001d077810 */ /* 0x000fe20007ffe0ff */
[-C--:B------:R-:W-:Y:S01]  /*0180*/  IMAD.WIDE R14, R17, R24.reuse, c[0x0][0x160] ;  /* 0x00005800110e7625 */ /* 0x080fe200078e0218 */
[----:B------:R-:W-:Y:S01]  /*0190*/  PRMT R16, RZ, 0x7610, R16 ;  /* 0x00007610ff107816 */ /* 0x000fe20000000010 */
[----:B------:R4:W5:Y:S01]  /*01a0*/  @!P0 LDG.E.EF.U16 R8, [R12.64] ;  /* 0x000000040c088981 */ /* 0x000962000c0e1500 */
[----:B------:R-:W-:Y:S01]  /*01b0*/  PRMT R18, RZ, 0x7610, R18 ;  /* 0x00007610ff127816 */ /* 0x000fe20000000012 */
[-C--:B0-----:R-:W-:Y:S01]  /*01c0*/  IMAD.WIDE R2, R31, R24.reuse, c[0x0][0x160] ;  /* 0x000058001f027625 */ /* 0x081fe200078e0218 */
[----:B------:R-:W-:Y:S01]  /*01d0*/  PRMT R20, RZ, 0x7610, R20 ;  /* 0x00007610ff147816 */ /* 0x000fe20000000014 */
[----:B------:R0:W5:Y:S01]  /*01e0*/  @!P0 LDG.E.EF.U16 R10, [R14.64] ;  /* 0x000000040e0a8981 */ /* 0x000162000c0e1500 */
[----:B------:R-:W-:Y:S01]  /*01f0*/  PRMT R22, RZ, 0x7610, R22 ;  /* 0x00007610ff167816 */ /* 0x000fe20000000016 */
[----:B-1----:R-:W-:-:S02]  /*0200*/  IMAD.WIDE R4, R11, R24, c[0x0][0x160] ;  /* 0x000058000b047625 */ /* 0x002fc400078e0218 */
[----:B------:R1:W5:Y:S02]  /*0210*/  @!P0 LDG.E.EF.U16 R16, [R2.64] ;  /* 0x0000000402108981 */ /* 0x000364000c0e1500 */
[-C--:B----4-:R-:W-:Y:S02]  /*0220*/  IMAD.WIDE R12, R9, R24.reuse, c[0x0][0x160] ;  /* 0x00005800090c7625 */ /* 0x090fe400078e0218 */
[----:B------:R4:W5:Y:S02]  /*0230*/  @!P0 LDG.E.EF.U16 R18, [R4.64] ;  /* 0x0000000404128981 */ /* 0x000964000c0e1500 */
[----:B0-----:R-:W-:Y:S02]  /*0240*/  IMAD.WIDE R14, R7, R24, c[0x0][0x160] ;  /* 0x00005800070e7625 */ /* 0x001fe400078e0218 */
[----:B------:R0:W5:Y:S04]  /*0250*/  @!P0 LDG.E.EF.U16 R20, [R12.64] ;  /* 0x000000040c148981 */ /* 0x000168000c0e1500 */
[----:B------:R-:W5:Y:S01]  /*0260*/  @!P0 LDG.E.EF.U16 R22, [R14.64] ;  /* 0x000000040e168981 */ /* 0x000f62000c0e1500 */
[----:B------:R-:W-:Y:S01]  /*0270*/  SHF.L.U32 R33, R26, 0x1, RZ ;  /* 0x000000011a217819 */ /* 0x000fe200000006ff */
[----:B------:R-:W-:-:S04]  /*0280*/  IMAD.MOV.U32 R24, RZ, RZ, 0x4 ;  /* 0x00000004ff187424 */ /* 0x000fc800078e00ff */
[----:B-1----:R-:W-:-:S04]  /*0290*/  IMAD.WIDE R2, R29, R24, c[0x0][0x168] ;  /* 0x00005a001d027625 */ /* 0x002fc800078e0218 */
[----:B----4-:R-:W-:Y:S01]  /*02a0*/  IMAD.WIDE R4, R21, R24, c[0x0][0x168] ;  /* 0x00005a0015047625 */ /* 0x010fe200078e0218 */
[----:B------:R-:W-:-:S03]  /*02b0*/  MOV R29, RZ ;  /* 0x000000ff001d7202 */ /* 0x000fc60000000f00 */
[----:B0-----:R-:W-:Y:S01]  /*02c0*/  IMAD.WIDE R12, R19, R24, c[0x0][0x168] ;  /* 0x00005a00130c7625 */ /* 0x001fe200078e0218 */
[----:B--2---:R-:W-:Y:S02]  /*02d0*/  SEL R0, R0, RZ, !P0 ;  /* 0x000000ff00007207 */ /* 0x004fe40004000000 */
[----:B---3--:R-:W-:Y:S02]  /*02e0*/  SEL R6, R6, RZ, !P0 ;  /* 0x000000ff06067207 */ /* 0x008fe40004000000 */
[----:B-----5:R-:W-:Y:S02]  /*02f0*/  SEL R8, R8, RZ, !P0 ;  /* 0x000000ff08087207 */ /* 0x020fe40004000000 */
[----:B------:R-:W-:Y:S01]  /*0300*/  SEL R10, R10, RZ, !P0 ;  /* 0x000000ff0a0a7207 */ /* 0x000fe20004000000 */
[----:B------:R0:W-:Y:S01]  /*0310*/  STS.U16 [R33+0x200], R6 ;  /* 0x0002000621007388 */ /* 0x0001e20000000400 */
[----:B------:R-:W-:-:S03]  /*0320*/  SEL R16, R16, RZ, !P0 ;  /* 0x000000ff10107207 */ /* 0x000fc60004000000 */
[----:B------:R-:W-:Y:S01]  /*0330*/  STS.U16 [R33], R0 ;  /* 0x0000000021007388 */ /* 0x000fe20000000400 */
[----:B------:R-:W-:-:S03]  /*0340*/  SEL R18, R18, RZ, !P0 ;  /* 0x000000ff12127207 */ /* 0x000fc60004000000 */
[----:B------:R-:W-:Y:S01]  /*0350*/  STS.U16 [R33+0x400], R8 ;  /* 0x0004000821007388 */ /* 0x000fe20000000400 */
[----:B0-----:R-:W-:Y:S02]  /*0360*/  MOV R6, RZ ;  /* 0x000000ff00067202 */ /* 0x001fe40000000f00 */
[----:B------:R-:W-:Y:S01]  /*0370*/  SEL R30, R20, RZ, !P0 ;  /* 0x000000ff141e7207 */ /* 0x000fe20004000000 */
[----:B------:R-:W-:Y:S01]  /*0380*/  STS.U16 [R33+0x600], R10 ;  /* 0x0006000a21007388 */ /* 0x000fe20000000400 */
[----:B------:R-:W-:-:S03]  /*0390*/  SEL R14, R22, RZ, !P0 ;  /* 0x000000ff160e7207 */ /* 0x000fc60004000000 */
[----:B------:R-:W-:Y:S06]  /*03a0*/  BAR.SYNC 0x0 ;  /* 0x0000000000007b1d */ /* 0x000fec0000000000 */
[----:B------:R-:W0:Y:S01]  /*03b0*/  LDS.64 R22, [R26.X8] ;  /* 0x000000001a167984 */ /* 0x000e220000008a00 */
[----:B------:R-:W-:Y:S01]  /*03c0*/  IMAD.MOV.U32 R8, RZ, RZ, RZ ;  /* 0x000000ffff087224 */ /* 0x000fe200078e00ff */
[----:B------:R-:W-:Y:S01]  /*03d0*/  MOV R0, RZ ;  /* 0x000000ff00007202 */ /* 0x000fe20000000f00 */
[----:B------:R-:W-:Y:S01]  /*03e0*/  IMAD.MOV.U32 R10, RZ, RZ, RZ ;  /* 0x000000ffff0a7224 */ /* 0x000fe200078e00ff */
[----:B------:R-:W-:Y:S06]  /*03f0*/  BAR.SYNC 0x0 ;  /* 0x0000000000007b1d */ /* 0x000fec0000000000 */
[-C--:B------:R-:W-:Y:S01]  /*0400*/  IMAD.WIDE R20, R17, R24.reuse, c[0x0][0x168] ;  /* 0x00005a0011147625 */ /* 0x080fe200078e0218 */
[----:B------:R1:W-:Y:S04]  /*0410*/  STS.U16 [R33], R16 ;  /* 0x0000001021007388 */ /* 0x0003e80000000400 */
[----:B------:R-:W-:Y:S04]  /*0420*/  STS.U16 [R33+0x200], R18 ;  /* 0x0002001221007388 */ /* 0x000fe80000000400 */
[----:B------:R-:W-:Y:S04]  /*0430*/  STS.U16 [R33+0x400], R30 ;  /* 0x0004001e21007388 */ /* 0x000fe80000000400 */
[----:B------:R-:W-:Y:S01]  /*0440*/  STS.U16 [R33+0x600], R14 ;  /* 0x0006000e21007388 */ /* 0x000fe20000000400 */
[----:B-1----:R-:W-:-:S03]  /*0450*/  IMAD.WIDE R16, R11, R24, c[0x0][0x168] ;  /* 0x00005a000b107625 */ /* 0x002fc600078e0218 */
[----:B------:R-:W-:Y:S06]  /*0460*/  BAR.SYNC 0x0 ;  /* 0x0000000000007b1d */ /* 0x000fec0000000000 */
[----:B------:R1:W2:Y:S01]  /*0470*/  @!P0 LDG.E.EF R6, [R2.64] ;  /* 0x0000000402068981 */ /* 0x0002a2000c0e1900 */
[----:B------:R-:W-:Y:S01]  /*0480*/  MOV R30, RZ ;  /* 0x000000ff001e7202 */ /* 0x000fe20000000f00 */
[----:B------:R-:W-:Y:S01]  /*0490*/  CS2R R32, SRZ ;  /* 0x0000000000207805 */ /* 0x000fe2000001ff00 */
[-C--:B------:R-:W-:Y:S01]  /*04a0*/  IMAD.WIDE R14, R31, R24.reuse, c[0x0][0x168] ;  /* 0x00005a001f0e7625 */ /* 0x080fe200078e0218 */
[----:B------:R2:W3:Y:S03]  /*04b0*/  @!P0 LDG.E.EF R8, [R4.64] ;  /* 0x0000000404088981 */ /* 0x0004e6000c0e1900 */
[-C--:B------:R-:W-:Y:S01]  /*04c0*/  IMAD.WIDE R18, R9, R24.reuse, c[0x0][0x168] ;  /* 0x00005a0009127625 */ /* 0x080fe200078e0218 */
[----:B------:R-:W4:Y:S03]  /*04d0*/  @!P0 LDG.E.EF R0, [R12.64] ;  /* 0x000000040c008981 */ /* 0x000f26000c0e1900 */
[----:B-1----:R-:W-:Y:S01]  /*04e0*/  IMAD.WIDE R2, R7, R24, c[0x0][0x168] ;  /* 0x00005a0007027625 */ /* 0x002fe200078e0218 */
[----:B------:R1:W5:Y:S04]  /*04f0*/  @!P0 LDG.E.EF R10, [R20.64] ;  /* 0x00000004140a8981 */ /* 0x000368000c0e1900 */
[----:B------:R-:W5:Y:S04]  /*0500*/  @!P0 LDG.E.EF R29, [R14.64] ;  /* 0x000000040e1d8981 */ /* 0x000f68000c0e1900 */
[----:B------:R-:W5:Y:S04]  /*0510*/  @!P0 LDG.E.EF R30, [R16.64] ;  /* 0x00000004101e8981 */ /* 0x000f68000c0e1900 */
[----:B------:R-:W5:Y:S04]  /*0520*/  @!P0 LDG.E.EF R32, [R18.64] ;  /* 0x0000000412208981 */ /* 0x000f68000c0e1900 */
[----:B------:R-:W5:Y:S01]  /*0530*/  @!P0 LDG.E.EF R33, [R2.64] ;  /* 0x0000000402218981 */ /* 0x000f62000c0e1900 */
[----:B------:R-:W-:-:S03]  /*0540*/  IMAD.SHL.U32 R31, R26, 0x4, RZ ;  /* 0x000000041a1f7824 */ /* 0x000fc600078e00ff */
[----:B-1----:R-:W-:Y:S04]  /*0550*/  LDS.64 R20, [R26.X8] ;  /* 0x000000001a147984 */ /* 0x002fe80000008a00 */
[----:B------:R-:W-:Y:S06]  /*0560*/  BAR.SYNC 0x0 ;  /* 0x0000000000007b1d */ /* 0x000fec0000000000 */
[----:B--2---:R-:W-:-:S02]  /*0570*/  SEL R5, R6, RZ, !P0 ;  /* 0x000000ff06057207 */ /* 0x004fc40004000000 */
[----:B---3--:R-:W-:Y:S02]  /*0580*/  SEL R7, R8, RZ, !P0 ;  /* 0x000000ff08077207 */ /* 0x008fe40004000000 */
[----:B----4-:R-:W-:Y:S02]  /*0590*/  SEL R9, R0, RZ, !P0 ;  /* 0x000000ff00097207 */ /* 0x010fe40004000000 */
[----:B-----5:R-:W-:Y:S01]  /*05a0*/  SEL R11, R10, RZ, !P0 ;  /* 0x000000ff0a0b7207 */ /* 0x020fe20004000000 */
[----:B------:R-:W-:Y:S01]  /*05b0*/  STS [R26.X4], R5 ;  /* 0x000000051a007388 */ /* 0x000fe20000004800 */
[----:B------:R-:W-:-:S03]  /*05c0*/  SEL R29, R29, RZ, !P0 ;  /* 0x000000ff1d1d7207 */ /* 0x000fc60004000000 */
[----:B------:R-:W-:Y:S01]  /*05d0*/  STS [R26.X4+0x400], R7 ;  /* 0x000400071a007388 */ /* 0x000fe20000004800 */
[----:B------:R-:W-:-:S03]  /*05e0*/  SEL R35, R30, RZ, !P0 ;  /* 0x000000ff1e237207 */ /* 0x000fc60004000000 */
[----:B------:R-:W-:Y:S01]  /*05f0*/  STS [R26.X4+0x800], R9 ;  /* 0x000800091a007388 */ /* 0x000fe20000004800 */
[----:B------:R-:W-:Y:S01]  /*0600*/  IMAD.WIDE.U32 R30, R31, R24, c[0x0][0x170] ;  /* 0x00005c001f1e7625 */ /* 0x000fe200078e0018 */
[----:B------:R-:W-:Y:S02]  /*0610*/  SEL R37, R32, RZ, !P0 ;  /* 0x000000ff20257207 */ /* 0x000fe40004000000 */
[----:B------:R-:W-:Y:S01]  /*0620*/  STS [R26.X4+0xc00], R11 ;  /* 0x000c000b1a007388 */ /* 0x000fe20000004800 */
[----:B------:R-:W-:-:S03]  /*0630*/  SEL R33, R33, RZ, !P0 ;  /* 0x000000ff21217207 */ /* 0x000fc60004000000 */
[----:B------:R-:W-:Y:S06]  /*0640*/  BAR.SYNC 0x0 ;  /* 0x0000000000007b1d */ /* 0x000fec0000000000 */
[----:B------:R-:W1:Y:S04]  /*0650*/  LDS.128 R12, [R26.X16] ;  /* 0x000000001a0c7984 */ /* 0x000e68000000cc00 */
[----:B------:R-:W-:Y:S06]  /*0660*/  BAR.SYNC 0x0 ;  /* 0x0000000000007b1d */ /* 0x000fec0000000000 */
[----:B------:R-:W-:Y:S04]  /*0670*/  STS [R26.X4], R29 ;  /* 0x0000001d1a007388 */ /* 0x000fe80000004800 */
[----:B------:R-:W-:Y:S04]  /*0680*/  STS [R26.X4+0x400], R35 ;  /* 0x000400231a007388 */ /* 0x000fe80000004800 */
[----:B------:R-:W-:Y:S04]  /*0690*/  STS [R26.X4+0x800], R37 ;  /* 0x000800251a007388 */ /* 0x000fe80000004800 */
[----:B------:R-:W-:Y:S04]  /*06a0*/  STS [R26.X4+0xc00], R33 ;  /* 0x000c00211a007388 */ /* 0x000fe80000004800 */
[----:B------:R-:W-:Y:S06]  /*06b0*/  BAR.SYNC 0x0 ;  /* 0x0000000000007b1d */ /* 0x000fec0000000000 */
[----:B------:R-:W1:Y:S04]  /*06c0*/  LDG.E.EL.128 R16, [R30.64] ;  /* 0x000000041e107981 */ /* 0x000e68000c2e1d00 */
[----:B------:R-:W2:Y:S04]  /*06d0*/  LDG.E.EL.128 R4, [R30.64+0x1000] ;  /* 0x001000041e047981 */ /* 0x000ea8000c2e1d00 */
[----:B------:R-:W2:Y:S01]  /*06e0*/  LDS.128 R8, [R26.X16] ;  /* 0x000000001a087984 */ /* 0x000ea2000000cc00 */
[----:B0-----:R-:W-:-:S03]  /*06f0*/  PRMT R3, R22, 0x7632, R3 ;  /* 0x0000763216037816 */ /* 0x001fc60000000003 */
[----:B------:R-:W-:Y:S06]  /*0700*/  BAR.SYNC 0x0 ;  /* 0x0000000000007b1d */ /* 0x000fec0000000000 */
[C---:B------:R-:W-:Y:S02]  /*0710*/  LOP3.LUT P1, RZ, R27.reuse, 0x1f, RZ, 0xc0, !PT ;  /* 0x0000001f1bff7812 */ /* 0x040fe4000782c0ff */
[----:B------:R-:W-:Y:S01]  /*0720*/  ISETP.GE.AND P2, PT, R27, 0x8, PT ;  /* 0x000000081b00780c */ /* 0x000fe20003f46270 */
[----:B-1----:R-:W-:Y:S01]  /*0730*/  FMUL R2, R13, R17 ;  /* 0x000000110d027220 */ /* 0x002fe20000400000 */
[----:B------:R-:W-:Y:S01]  /*0740*/  SHF.L.U32 R13, R22, 0x10, RZ ;  /* 0x00000010160d7819 */ /* 0x000fe200000006ff */
[----:B------:R-:W-:Y:S01]  /*0750*/  FMUL R0, R12, R16 ;  /* 0x000000100c007220 */ /* 0x000fe20000400000 */
[----:B------:R-:W-:Y:S01]  /*0760*/  SHF.L.U32 R17, R3, 0x10, RZ ;  /* 0x0000001003117819 */ /* 0x000fe200000006ff */
[----:B------:R-:W-:Y:S01]  /*0770*/  FMUL R3, R14, R18 ;  /* 0x000000120e037220 */ /* 0x000fe20000400000 */
[C---:B------:R-:W-:Y:S01]  /*0780*/  IMAD.U32 R14, R23.reuse, 0x10000, RZ ;  /* 0x00010000170e7824 */ /* 0x040fe200078e00ff */
[----:B------:R-:W-:Y:S01]  /*0790*/  PRMT R23, R23, 0x7632, R23 ;  /* 0x0000763217177816 */ /* 0x000fe20000000017 */
[----:B------:R-:W-:Y:S01]  /*07a0*/  FFMA R12, R0, R13, RZ ;  /* 0x0000000d000c7223 */ /* 0x000fe200000000ff */
[----:B------:R-:W-:Y:S01]  /*07b0*/  FFMA R13, R2, R17, RZ ;  /* 0x00000011020d7223 */ /* 0x000fe200000000ff */
[----:B------:R-:W-:Y:S01]  /*07c0*/  FMUL R0, R15, R19 ;  /* 0x000000130f007220 */ /* 0x000fe20000400000 */
[----:B------:R-:W-:Y:S01]  /*07d0*/  SHF.L.U32 R23, R23, 0x10, RZ ;  /* 0x0000001017177819 */ /* 0x000fe200000006ff */
[----:B------:R-:W-:Y:S01]  /*07e0*/  FFMA R3, R3, R14, RZ ;  /* 0x0000000e03037223 */ /* 0x000fe200000000ff */
[----:B------:R-:W-:-:S03]  /*07f0*/  FADD R12, R12, R13 ;  /* 0x0000000d0c0c7221 */ /* 0x000fc60000000000 */
[----:B------:R-:W-:Y:S01]  /*0800*/  FFMA R0, R0, R23, RZ ;  /* 0x0000001700007223 */ /* 0x000fe200000000ff */
[----:B------:R-:W-:Y:S01]  /*0810*/  FADD R3, R3, R12 ;  /* 0x0000000c03037221 */ /* 0x000fe20000000000 */
[----:B------:R-:W-:-:S03]  /*0820*/  PRMT R2, R20, 0x7632, R2 ;  /* 0x0000763214027816 */ /* 0x000fc60000000002 */
[----:B------:R-:W-:Y:S01]  /*0830*/  FADD R13, R0, R3 ;  /* 0x00000003000d7221 */ /* 0x000fe20000000000 */
[----:B------:R-:W-:Y:S01]  /*0840*/  SHF.L.U32 R0, R20, 0x10, RZ ;  /* 0x0000001014007819 */ /* 0x000fe200000006ff */
[----:B--2---:R-:W-:Y:S01]  /*0850*/  FMUL R3, R8, R4 ;  /* 0x0000000408037220 */ /* 0x004fe20000400000 */
[----:B------:R-:W-:Y:S01]  /*0860*/  FMUL R5, R9, R5 ;  /* 0x0000000509057220 */ /* 0x000fe20000400000 */
[----:B------:R-:W-:Y:S02]  /*0870*/  IMAD.U32 R2, R2, 0x10000, RZ ;  /* 0x0001000002027824 */ /* 0x000fe400078e00ff */
[----:B------:R-:W-:Y:S01]  /*0880*/  FFMA R4, R0, R3, RZ ;  /* 0x0000000300047223 */ /* 0x000fe200000000ff */
[C---:B------:R-:W-:Y:S01]  /*0890*/  PRMT R3, R21.reuse, 0x7632, R3 ;  /* 0x0000763215037816 */ /* 0x040fe20000000003 */
[----:B------:R-:W-:Y:S01]  /*08a0*/  FMUL R9, R10, R6 ;  /* 0x000000060a097220 */ /* 0x000fe20000400000 */
[----:B------:R-:W-:Y:S01]  /*08b0*/  SHF.L.U32 R0, R21, 0x10, RZ ;  /* 0x0000001015007819 */ /* 0x000fe200000006ff */
[----:B------:R-:W-:Y:S01]  /*08c0*/  FFMA R5, R2, R5, RZ ;  /* 0x0000000502057223 */ /* 0x000fe200000000ff */
[----:B------:R-:W-:Y:S01]  /*08d0*/  FADD R4, R4, R13 ;  /* 0x0000000d04047221 */ /* 0x000fe20000000000 */
[----:B------:R-:W-:Y:S01]  /*08e0*/  SHF.L.U32 R2, R3, 0x10, RZ ;  /* 0x0000001003027819 */ /* 0x000fe200000006ff */
[----:B------:R-:W-:Y:S01]  /*08f0*/  FMUL R7, R11, R7 ;  /* 0x000000070b077220 */ /* 0x000fe20000400000 */
[----:B------:R-:W-:Y:S01]  /*0900*/  FFMA R0, R0, R9, RZ ;  /* 0x0000000900007223 */ /* 0x000fe200000000ff */
[----:B------:R-:W-:-:S02]  /*0910*/  FADD R5, R5, R4 ;  /* 0x0000000405057221 */ /* 0x000fc40000000000 */
[----:B------:R-:W-:Y:S02]  /*0920*/  FFMA R2, R2, R7, RZ ;  /* 0x0000000702027223 */ /* 0x000fe400000000ff */
[----:B------:R-:W-:-:S04]  /*0930*/  FADD R5, R0, R5 ;  /* 0x0000000500057221 */ /* 0x000fc80000000000 */
[----:B------:R-:W-:-:S05]  /*0940*/  FADD R2, R2, R5 ;  /* 0x0000000502027221 */ /* 0x000fca0000000000 */
[----:B------:R-:W-:-:S05]  /*0950*/  FSEL R2, R2, RZ, !P0 ;  /* 0x000000ff02027208 */ /* 0x000fca0004000000 */
[----:B------:R-:W0:Y:S02]  /*0960*/  SHFL.BFLY PT, R3, R2, 0x10, 0x1f ;  /* 0x0e001f0002037f89 */ /* 0x000e2400000e0000 */
[----:B0-----:R-:W-:-:S05]  /*0970*/  FADD R3, R2, R3 ;  /* 0x0000000302037221 */ /* 0x001fca0000000000 */
[----:B------:R-:W0:Y:S02]  /*0980*/  SHFL.BFLY PT, R0, R3, 0x8, 0x1f ;  /* 0x0d001f0003007f89 */ /* 0x000e2400000e0000 */
[----:B0-----:R-:W-:-:S05]  /*0990*/  FADD R0, R3, R0 ;  /* 0x0000000003007221 */ /* 0x001fca0000000000 */
[----:B------:R-:W0:Y:S02]  /*09a0*/  SHFL.BFLY PT, R5, R0, 0x4, 0x1f ;  /* 0x0c801f0000057f89 */ /* 0x000e2400000e0000 */
[----:B0-----:R-:W-:-:S05]  /*09b0*/  FADD R5, R0, R5 ;  /* 0x0000000500057221 */ /* 0x001fca0000000000 */
[----:B------:R-:W0:Y:S02]  /*09c0*/  SHFL.BFLY PT, R4, R5, 0x2, 0x1f ;  /* 0x0c401f0005047f89 */ /* 0x000e2400000e0000 */
[----:B0-----:R-:W-:-:S05]  /*09d0*/  FADD R4, R5, R4 ;  /* 0x0000000405047221 */ /* 0x001fca0000000000 */
[----:B------:R-:W0:Y:S01]  /*09e0*/  SHFL.BFLY PT, R7, R4, 0x1, 0x1f ;  /* 0x0c201f0004077f89 */ /* 0x000e2200000e0000 */
[----:B------:R-:W-:-:S04]  /*09f0*/  SHF.R.U32.HI R6, RZ, 0x3, R27 ;  /* 0x00000003ff067819 */ /* 0x000fc8000001161b */
[----:B------:R-:W-:Y:S01]  /*0a00*/  LOP3.LUT R6, R6, 0x1c, RZ, 0xc0, !PT ;  /* 0x0000001c06067812 */ /* 0x000fe200078ec0ff */
[----:B0-----:R-:W-:-:S05]  /*0a10*/  FADD R7, R4, R7 ;  /* 0x0000000704077221 */ /* 0x001fca0000000000 */
[----:B------:R-:W-:Y:S04]  /*0a20*/  @!P1 STS [R6], R7 ;  /* 0x0000000706009388 */ /* 0x000fe80000000800 */
[----:B------:R-:W-:Y:S06]  /*0a30*/  BAR.SYNC 0x0 ;  /* 0x0000000000007b1d */ /* 0x000fec0000000000 */
[----:B------:R-:W0:Y:S04]  /*0a40*/  @!P2 LDS R28, [R27.X4] ;  /* 0x000000001b1ca984 */ /* 0x000e280000004800 */
[----:B0-----:R-:W0:Y:S02]  /*0a50*/  SHFL.BFLY PT, R3, R28, 0x4, 0x1f ;  /* 0x0c801f001c037f89 */ /* 0x001e2400000e0000 */
[----:B0-----:R-:W-:-:S05]  /*0a60*/  FADD R3, R28, R3 ;  /* 0x000000031c037221 */ /* 0x001fca0000000000 */
[----:B------:R-:W0:Y:S01]  /*0a70*/  SHFL.BFLY PT, R0, R3, 0x2, 0x1f ;  /* 0x0c401f0003007f89 */ /* 0x000e2200000e0000 */
[----:B------:R-:W-:Y:S01]  /*0a80*/  LOP3.LUT P1, RZ, R27, 0x7, RZ, 0xc0, !PT ;  /* 0x000000071bff7812 */ /* 0x000fe2000782c0ff */
[----:B0-----:R-:W-:-:S05]  /*0a90*/  FADD R0, R3, R0 ;  /* 0x0000000003007221 */ /* 0x001fca0000000000 */
[----:B------:R-:W0:Y:S01]  /*0aa0*/  SHFL.BFLY PT, R5, R0, 0x1, 0x1f ;  /* 0x0c201f0000057f89 */ /* 0x000e2200000e0000 */
[----:B------:R-:W-:Y:S01]  /*0ab0*/  ISETP.LT.AND P1, PT, R27, 0x8, !P1 ;  /* 0x000000081b00780c */ /* 0x000fe20004f21270 */
[----:B0-----:R-:W-:-:S12]  /*0ac0*/  FADD R2, R0, R5 ;  /* 0x0000000500027221 */ /* 0x001fd80000000000 */
[----:B------:R-:W-:Y:S04]  /*0ad0*/  @P1 STS [R27.X4], R2 ;  /* 0x000000021b001388 */ /* 0x000fe80000004800 */
[----:B------:R-:W-:Y:S06]  /*0ae0*/  BAR.SYNC 0x0 ;  /* 0x0000000000007b1d */ /* 0x000fec0000000000 */
[----:B------:R-:W0:Y:S04]  /*0af0*/  LDS R4, [RZ] ;  /* 0x00000000ff047984 */ /* 0x000e280000000800 */
[----:B------:R-:W-:Y:S06]  /*0b00*/  BAR.SYNC 0x0 ;  /* 0x0000000000007b1d */ /* 0x000fec0000000000 */
[----:B------:R-:W-:Y:S01]  /*0b10*/  ISETP.EQ.AND P0, PT, R26, RZ, !P0 ;  /* 0x000000ff1a00720c */ /* 0x000fe20004702270 */
[----:B0-----:R-:W-:Y:S04]  /*0b20*/  STS [RZ], R4 ;  /* 0x00000004ff007388 */ /* 0x001fe80000000800 */
[----:B------:R-:W-:Y:S08]  /*0b30*/  BAR.SYNC 0x0 ;  /* 0x0000000000007b1d */ /* 0x000ff00000000000 */
[----:B------:R-:W-:Y:S05]  /*0b40*/  @!P0 EXIT ;  /* 0x000000000000894d */ /* 0x000fea0003800000 */
[----:B------:R-:W0:Y:S01]  /*0b50*/  LDS R3, [RZ] ;  /* 0x00000000ff037984 */ /* 0x000e220000000800 */
[----:B------:R-:W-:-:S05]  /*0b60*/  IMAD.WIDE R24, R25, R24, c[0x0][0x178] ;  /* 0x00005e0019187625 */ /* 0x000fca00078e0218 */
[----:B0-----:R-:W-:Y:S01]  /*0b70*/  STG.E [R24.64], R3 ;  /* 0x0000000318007986 */ /* 0x001fe2000c101904 */
[----:B------:R-:W-:Y:S05]  /*0b80*/  EXIT ;  /* 0x000000000000794d */ /* 0x000fea0003800000 */
.L_x_0:
[----:B------:R-:W-:-:S00]  /*0b90*/  BRA `(.L_x_0) ;  /* 0xfffffff000007947 */ /* 0x000fc0000383ffff */
[----:B------:R-:W-:-:S00]  /*0ba0*/  NOP ;  /* 0x0000000000007918 */ /* 0x000fc00000000000 */
        /* <DEDUP_REMOVED lines=13> */
.L_x_1:


//--------------------- .nv.shared.triton__0d1d2d3d4de5de --------------------------
	.section	.nv.shared.triton__0d1d2d3d4de5de,"aw",@nobits
	.align	16
